//
// Generated by NVIDIA NVVM Compiler
//
// Compiler Build ID: CL-36424714
// Cuda compilation tools, release 13.0, V13.0.88
// Based on NVVM 20.0.0
//

.version 9.0
.target sm_100
.address_size 64

	// .globl	_Z21propagation_algo_cudaiPfPsS_S_PKfS_S2_ffiifff

.visible .entry _Z21propagation_algo_cudaiPfPsS_S_PKfS_S2_ffiifff(
	.param .u32 _Z21propagation_algo_cudaiPfPsS_S_PKfS_S2_ffiifff_param_0,
	.param .u64 .ptr .align 1 _Z21propagation_algo_cudaiPfPsS_S_PKfS_S2_ffiifff_param_1,
	.param .u64 .ptr .align 1 _Z21propagation_algo_cudaiPfPsS_S_PKfS_S2_ffiifff_param_2,
	.param .u64 .ptr .align 1 _Z21propagation_algo_cudaiPfPsS_S_PKfS_S2_ffiifff_param_3,
	.param .u64 .ptr .align 1 _Z21propagation_algo_cudaiPfPsS_S_PKfS_S2_ffiifff_param_4,
	.param .u64 .ptr .align 1 _Z21propagation_algo_cudaiPfPsS_S_PKfS_S2_ffiifff_param_5,
	.param .u64 .ptr .align 1 _Z21propagation_algo_cudaiPfPsS_S_PKfS_S2_ffiifff_param_6,
	.param .u64 .ptr .align 1 _Z21propagation_algo_cudaiPfPsS_S_PKfS_S2_ffiifff_param_7,
	.param .f32 _Z21propagation_algo_cudaiPfPsS_S_PKfS_S2_ffiifff_param_8,
	.param .f32 _Z21propagation_algo_cudaiPfPsS_S_PKfS_S2_ffiifff_param_9,
	.param .u32 _Z21propagation_algo_cudaiPfPsS_S_PKfS_S2_ffiifff_param_10,
	.param .u32 _Z21propagation_algo_cudaiPfPsS_S_PKfS_S2_ffiifff_param_11,
	.param .f32 _Z21propagation_algo_cudaiPfPsS_S_PKfS_S2_ffiifff_param_12,
	.param .f32 _Z21propagation_algo_cudaiPfPsS_S_PKfS_S2_ffiifff_param_13,
	.param .f32 _Z21propagation_algo_cudaiPfPsS_S_PKfS_S2_ffiifff_param_14
)
{
	.reg .pred 	%p<16>;
	.reg .b16 	%rs<4>;
	.reg .b32 	%r<28>;
	.reg .b32 	%f<29>;
	.reg .b64 	%rd<39>;

	ld.param.u32 	%r5, [_Z21propagation_algo_cudaiPfPsS_S_PKfS_S2_ffiifff_param_0];
	ld.param.u64 	%rd11, [_Z21propagation_algo_cudaiPfPsS_S_PKfS_S2_ffiifff_param_1];
	ld.param.u64 	%rd12, [_Z21propagation_algo_cudaiPfPsS_S_PKfS_S2_ffiifff_param_2];
	ld.param.u64 	%rd13, [_Z21propagation_algo_cudaiPfPsS_S_PKfS_S2_ffiifff_param_3];
	ld.param.u64 	%rd9, [_Z21propagation_algo_cudaiPfPsS_S_PKfS_S2_ffiifff_param_5];
	ld.param.u64 	%rd14, [_Z21propagation_algo_cudaiPfPsS_S_PKfS_S2_ffiifff_param_6];
	ld.param.u64 	%rd10, [_Z21propagation_algo_cudaiPfPsS_S_PKfS_S2_ffiifff_param_7];
	ld.param.f32 	%f3, [_Z21propagation_algo_cudaiPfPsS_S_PKfS_S2_ffiifff_param_8];
	ld.param.f32 	%f28, [_Z21propagation_algo_cudaiPfPsS_S_PKfS_S2_ffiifff_param_9];
	ld.param.u32 	%r7, [_Z21propagation_algo_cudaiPfPsS_S_PKfS_S2_ffiifff_param_10];
	ld.param.u32 	%r6, [_Z21propagation_algo_cudaiPfPsS_S_PKfS_S2_ffiifff_param_11];
	ld.param.f32 	%f5, [_Z21propagation_algo_cudaiPfPsS_S_PKfS_S2_ffiifff_param_12];
	ld.param.f32 	%f6, [_Z21propagation_algo_cudaiPfPsS_S_PKfS_S2_ffiifff_param_13];
	ld.param.f32 	%f7, [_Z21propagation_algo_cudaiPfPsS_S_PKfS_S2_ffiifff_param_14];
	cvta.to.global.u64 	%rd1, %rd13;
	cvta.to.global.u64 	%rd2, %rd14;
	cvta.to.global.u64 	%rd3, %rd11;
	cvta.to.global.u64 	%rd4, %rd12;
	mov.u32 	%r8, %ctaid.x;
	mov.u32 	%r9, %ntid.x;
	mov.u32 	%r10, %tid.x;
	mad.lo.s32 	%r11, %r8, %r9, %r10;
	mov.u32 	%r12, %ctaid.y;
	mov.u32 	%r13, %ntid.y;
	mov.u32 	%r14, %tid.y;
	mad.lo.s32 	%r15, %r12, %r13, %r14;
	mul.lo.s32 	%r16, %r15, %r5;
	add.s32 	%r1, %r16, %r11;
	sub.s32 	%r17, %r16, %r5;
	add.s32 	%r2, %r17, %r11;
	add.s32 	%r3, %r1, %r5;
	add.s32 	%r18, %r1, 1;
	setp.lt.s32 	%p1, %r2, %r7;
	setp.le.s32 	%p2, %r1, %r7;
	min.s32 	%r19, %r3, %r18;
	setp.lt.s32 	%p3, %r19, %r7;
	or.pred  	%p4, %p3, %p2;
	or.pred  	%p6, %p1, %p4;
	@%p6 bra 	$L__BB0_11;
	add.s32 	%r20, %r1, -1;
	max.s32 	%r21, %r2, %r3;
	setp.ge.s32 	%p7, %r1, %r6;
	max.s32 	%r22, %r20, %r21;
	setp.gt.s32 	%p8, %r22, %r6;
	or.pred  	%p9, %p8, %p7;
	@%p9 bra 	$L__BB0_11;
	ld.param.u64 	%rd38, [_Z21propagation_algo_cudaiPfPsS_S_PKfS_S2_ffiifff_param_4];
	cvta.to.global.u64 	%rd15, %rd10;
	mul.wide.s32 	%rd16, %r1, 4;
	add.s64 	%rd17, %rd15, %rd16;
	ld.global.f32 	%f8, [%rd17];
	cvt.rzi.s32.f32 	%r4, %f8;
	mul.wide.s32 	%rd18, %r1, 2;
	add.s64 	%rd5, %rd4, %rd18;
	ld.global.u16 	%rs2, [%rd5];
	setp.ne.s16 	%p10, %rs2, 1;
	cvta.to.global.u64 	%rd19, %rd38;
	add.s64 	%rd6, %rd19, %rd16;
	@%p10 bra 	$L__BB0_5;
	ld.global.f32 	%f9, [%rd6];
	setp.leu.f32 	%p11, %f9, %f5;
	@%p11 bra 	$L__BB0_5;
	st.global.f32 	[%rd6], %f6;
	add.s64 	%rd35, %rd3, %rd16;
	mov.b32 	%r26, 0;
	st.global.u32 	[%rd35], %r26;
	mov.b16 	%rs3, 2;
	st.global.u16 	[%rd5], %rs3;
	add.s64 	%rd36, %rd1, %rd16;
	mov.b32 	%r27, 1115684864;
	st.global.u32 	[%rd36], %r27;
	add.s64 	%rd37, %rd2, %rd16;
	st.global.f32 	[%rd37], %f7;
	bra.uni 	$L__BB0_11;
$L__BB0_5:
	setp.lt.s32 	%p12, %r4, 1;
	add.s64 	%rd7, %rd3, %rd16;
	@%p12 bra 	$L__BB0_10;
	add.s32 	%r23, %r4, -1;
	mul.wide.u32 	%rd21, %r23, 2;
	add.s64 	%rd22, %rd4, %rd21;
	ld.global.u16 	%rs1, [%rd22];
	setp.ne.s16 	%p13, %rs1, 2;
	@%p13 bra 	$L__BB0_9;
	ld.global.f32 	%f10, [%rd7];
	setp.leu.f32 	%p14, %f10, 0f00000000;
	@%p14 bra 	$L__BB0_9;
	st.global.f32 	[%rd6], %f6;
	mov.b32 	%r24, 0;
	st.global.u32 	[%rd7], %r24;
	add.s64 	%rd32, %rd2, %rd16;
	st.global.f32 	[%rd32], %f7;
	add.s64 	%rd33, %rd1, %rd16;
	mov.b32 	%r25, 1115684864;
	st.global.u32 	[%rd33], %r25;
	bra.uni 	$L__BB0_11;
$L__BB0_9:
	setp.eq.s16 	%p15, %rs1, 1;
	selp.f32 	%f28, %f3, %f28, %p15;
$L__BB0_10:
	cvta.to.global.u64 	%rd23, %rd9;
	add.s64 	%rd25, %rd23, %rd16;
	ld.global.f32 	%f11, [%rd25];
	mul.wide.s32 	%rd26, %r2, 4;
	add.s64 	%rd27, %rd23, %rd26;
	ld.global.f32 	%f12, [%rd27];
	sub.f32 	%f13, %f12, %f11;
	fma.rn.f32 	%f14, %f28, %f13, %f11;
	mul.wide.s32 	%rd28, %r5, 4;
	add.s64 	%rd29, %rd25, %rd28;
	ld.global.f32 	%f15, [%rd29];
	sub.f32 	%f16, %f15, %f11;
	fma.rn.f32 	%f17, %f28, %f16, %f14;
	ld.global.f32 	%f18, [%rd25+-4];
	sub.f32 	%f19, %f18, %f11;
	fma.rn.f32 	%f20, %f28, %f19, %f17;
	ld.global.f32 	%f21, [%rd25+4];
	sub.f32 	%f22, %f21, %f11;
	fma.rn.f32 	%f23, %f28, %f22, %f20;
	ld.global.f32 	%f24, [%rd7];
	add.f32 	%f25, %f24, %f23;
	st.global.f32 	[%rd6], %f25;
	add.s64 	%rd30, %rd2, %rd16;
	ld.global.f32 	%f26, [%rd30];
	mul.f32 	%f27, %f26, %f25;
	st.global.f32 	[%rd6], %f27;
$L__BB0_11:
	ret;

}


// ===== COMPILED SASS (sm_100) =====

	.target	sm_100

	.elftype	@"ET_EXEC"


//--------------------- .note.nv.tkinfo           --------------------------
	.section	.note.nv.tkinfo,"",@"SHT_NOTE"
	.sectionflags	@"SHF_NOTE_NV_TKINFO"
	.tkinfo
        /*0018*/ 	.word	0x00000002
        /*0030*/ 	.string	""
        /*0030*/ 	.string	"ptxas"
        /*0030*/ 	.string	"Cuda compilation tools, release 13.0, V13.0.88"
        /*0030*/ 	.string	"Build cuda_13.0.r13.0/compiler.36424714_0"
        /*0030*/ 	.string	"-arch sm_100 -m 64 "



//--------------------- .note.nv.cuinfo           --------------------------
	.section	.note.nv.cuinfo,"",@"SHT_NOTE"
	.sectionflags	@"SHF_NOTE_NV_CUINFO"
        /*0018*/ 	.short	0x0002
        /*001a*/ 	.short	0x0064
        /*001c*/ 	.short	0x0082
	.zero		2


//--------------------- .nv.info                  --------------------------
	.section	.nv.info,"",@"SHT_CUDA_INFO"
	.align	4


	//----- nvinfo : EIATTR_REGCOUNT
	.align		4
        /*0000*/ 	.byte	0x04, 0x2f
        /*0002*/ 	.short	(.L_1 - .L_0)
	.align		4
.L_0:
        /*0004*/ 	.word	index@(_Z21propagation_algo_cudaiPfPsS_S_PKfS_S2_ffiifff)
        /*0008*/ 	.word	0x00000017


	//----- nvinfo : EIATTR_FRAME_SIZE
	.align		4
.L_1:
        /*000c*/ 	.byte	0x04, 0x11
        /*000e*/ 	.short	(.L_3 - .L_2)
	.align		4
.L_2:
        /*0010*/ 	.word	index@(_Z21propagation_algo_cudaiPfPsS_S_PKfS_S2_ffiifff)
        /*0014*/ 	.word	0x00000000


	//----- nvinfo : EIATTR_MIN_STACK_SIZE
	.align		4
.L_3:
        /*0018*/ 	.byte	0x04, 0x12
        /*001a*/ 	.short	(.L_5 - .L_4)
	.align		4
.L_4:
        /*001c*/ 	.word	index@(_Z21propagation_algo_cudaiPfPsS_S_PKfS_S2_ffiifff)
        /*0020*/ 	.word	0x00000000
.L_5:


//--------------------- .nv.compat                --------------------------
	.section	.nv.compat,"",@"SHT_CUDA_COMPAT_INFO"
	.align	4
        /*0000*/ 	.byte	0x02, 0x09, 0x00, 0x00, 0x02, 0x02, 0x01, 0x00, 0x02, 0x05, 0x05, 0x00, 0x03, 0x07, 0x01, 0x01
        /*0010*/ 	.byte	0x02, 0x03, 0x00, 0x00, 0x02, 0x06, 0x01, 0x00, 0x04, 0x0b, 0x08, 0x00, 0x09, 0x00, 0x00, 0x00
        /*0020*/ 	.byte	0x00, 0x00, 0x00, 0x00


//--------------------- .nv.info._Z21propagation_algo_cudaiPfPsS_S_PKfS_S2_ffiifff --------------------------
	.section	.nv.info._Z21propagation_algo_cudaiPfPsS_S_PKfS_S2_ffiifff,"",@"SHT_CUDA_INFO"
	.sectionflags	@""
	.align	4


	//----- nvinfo : EIATTR_CUDA_API_VERSION
	.align		4
        /*0000*/ 	.byte	0x04, 0x37
        /*0002*/ 	.short	(.L_7 - .L_6)
.L_6:
        /*0004*/ 	.word	0x00000082


	//----- nvinfo : EIATTR_KPARAM_INFO
	.align		4
.L_7:
        /*0008*/ 	.byte	0x04, 0x17
        /*000a*/ 	.short	(.L_9 - .L_8)
.L_8:
        /*000c*/ 	.word	0x00000000
        /*0010*/ 	.short	0x000e
        /*0012*/ 	.short	0x0058
        /*0014*/ 	.byte	0x00, 0xf0, 0x11, 0x00


	//----- nvinfo : EIATTR_KPARAM_INFO
	.align		4
.L_9:
        /*0018*/ 	.byte	0x04, 0x17
        /*001a*/ 	.short	(.L_11 - .L_10)
.L_10:
        /*001c*/ 	.word	0x00000000
        /*0020*/ 	.short	0x000d
        /*0022*/ 	.short	0x0054
        /*0024*/ 	.byte	0x00, 0xf0, 0x11, 0x00


	//----- nvinfo : EIATTR_KPARAM_INFO
	.align		4
.L_11:
        /*0028*/ 	.byte	0x04, 0x17
        /*002a*/ 	.short	(.L_13 - .L_12)
.L_12:
        /*002c*/ 	.word	0x00000000
        /*0030*/ 	.short	0x000c
        /*0032*/ 	.short	0x0050
        /*0034*/ 	.byte	0x00, 0xf0, 0x11, 0x00


	//----- nvinfo : EIATTR_KPARAM_INFO
	.align		4
.L_13:
        /*0038*/ 	.byte	0x04, 0x17
        /*003a*/ 	.short	(.L_15 - .L_14)
.L_14:
        /*003c*/ 	.word	0x00000000
        /*0040*/ 	.short	0x000b
        /*0042*/ 	.short	0x004c
        /*0044*/ 	.byte	0x00, 0xf0, 0x11, 0x00


	//----- nvinfo : EIATTR_KPARAM_INFO
	.align		4
.L_15:
        /*0048*/ 	.byte	0x04, 0x17
        /*004a*/ 	.short	(.L_17 - .L_16)
.L_16:
        /*004c*/ 	.word	0x00000000
        /*0050*/ 	.short	0x000a
        /*0052*/ 	.short	0x0048
        /*0054*/ 	.byte	0x00, 0xf0, 0x11, 0x00


	//----- nvinfo : EIATTR_KPARAM_INFO
	.align		4
.L_17:
        /*0058*/ 	.byte	0x04, 0x17
        /*005a*/ 	.short	(.L_19 - .L_18)
.L_18:
        /*005c*/ 	.word	0x00000000
        /*0060*/ 	.short	0x0009
        /*0062*/ 	.short	0x0044
        /*0064*/ 	.byte	0x00, 0xf0, 0x11, 0x00


	//----- nvinfo : EIATTR_KPARAM_INFO
	.align		4
.L_19:
        /*0068*/ 	.byte	0x04, 0x17
        /*006a*/ 	.short	(.L_21 - .L_20)
.L_20:
        /*006c*/ 	.word	0x00000000
        /*0070*/ 	.short	0x0008
        /*0072*/ 	.short	0x0040
        /*0074*/ 	.byte	0x00, 0xf0, 0x11, 0x00


	//----- nvinfo : EIATTR_KPARAM_INFO
	.align		4
.L_21:
        /*0078*/ 	.byte	0x04, 0x17
        /*007a*/ 	.short	(.L_23 - .L_22)
.L_22:
        /*007c*/ 	.word	0x00000000
        /*0080*/ 	.short	0x0007
        /*0082*/ 	.short	0x0038
        /*0084*/ 	.byte	0x00, 0xf5, 0x21, 0x00


	//----- nvinfo : EIATTR_KPARAM_INFO
	.align		4
.L_23:
        /*0088*/ 	.byte	0x04, 0x17
        /*008a*/ 	.short	(.L_25 - .L_24)
.L_24:
        /*008c*/ 	.word	0x00000000
        /*0090*/ 	.short	0x0006
        /*0092*/ 	.short	0x0030
        /*0094*/ 	.byte	0x00, 0xf5, 0x21, 0x00


	//----- nvinfo : EIATTR_KPARAM_INFO
	.align		4
.L_25:
        /*0098*/ 	.byte	0x04, 0x17
        /*009a*/ 	.short	(.L_27 - .L_26)
.L_26:
        /*009c*/ 	.word	0x00000000
        /*00a0*/ 	.short	0x0005
        /*00a2*/ 	.short	0x0028
        /*00a4*/ 	.byte	0x00, 0xf5, 0x21, 0x00


	//----- nvinfo : EIATTR_KPARAM_INFO
	.align		4
.L_27:
        /*00a8*/ 	.byte	0x04, 0x17
        /*00aa*/ 	.short	(.L_29 - .L_28)
.L_28:
        /*00ac*/ 	.word	0x00000000
        /*00b0*/ 	.short	0x0004
        /*00b2*/ 	.short	0x0020
        /*00b4*/ 	.byte	0x00, 0xf5, 0x21, 0x00


	//----- nvinfo : EIATTR_KPARAM_INFO
	.align		4
.L_29:
        /*00b8*/ 	.byte	0x04, 0x17
        /*00ba*/ 	.short	(.L_31 - .L_30)
.L_30:
        /*00bc*/ 	.word	0x00000000
        /*00c0*/ 	.short	0x0003
        /*00c2*/ 	.short	0x0018
        /*00c4*/ 	.byte	0x00, 0xf5, 0x21, 0x00


	//----- nvinfo : EIATTR_KPARAM_INFO
	.align		4
.L_31:
        /*00c8*/ 	.byte	0x04, 0x17
        /*00ca*/ 	.short	(.L_33 - .L_32)
.L_32:
        /*00cc*/ 	.word	0x00000000
        /*00d0*/ 	.short	0x0002
        /*00d2*/ 	.short	0x0010
        /*00d4*/ 	.byte	0x00, 0xf5, 0x21, 0x00


	//----- nvinfo : EIATTR_KPARAM_INFO
	.align		4
.L_33:
        /*00d8*/ 	.byte	0x04, 0x17
        /*00da*/ 	.short	(.L_35 - .L_34)
.L_34:
        /*00dc*/ 	.word	0x00000000
        /*00e0*/ 	.short	0x0001
        /*00e2*/ 	.short	0x0008
        /*00e4*/ 	.byte	0x00, 0xf5, 0x21, 0x00


	//----- nvinfo : EIATTR_KPARAM_INFO
	.align		4
.L_35:
        /*00e8*/ 	.byte	0x04, 0x17
        /*00ea*/ 	.short	(.L_37 - .L_36)
.L_36:
        /*00ec*/ 	.word	0x00000000
        /*00f0*/ 	.short	0x0000
        /*00f2*/ 	.short	0x0000
        /*00f4*/ 	.byte	0x00, 0xf0, 0x11, 0x00


	//----- nvinfo : EIATTR_SPARSE_MMA_MASK
	.align		4
.L_37:
        /*00f8*/ 	.byte	0x03, 0x50
        /*00fa*/ 	.short	0x0000


	//----- nvinfo : EIATTR_MAXREG_COUNT
	.align		4
        /*00fc*/ 	.byte	0x03, 0x1b
        /*00fe*/ 	.short	0x00ff


	//----- nvinfo : EIATTR_MERCURY_ISA_VERSION
	.align		4
        /*0100*/ 	.byte	0x03, 0x5f
        /*0102*/ 	.short	0x0101


	//----- nvinfo : EIATTR_VRC_CTA_INIT_COUNT
	.align		4
        /*0104*/ 	.byte	0x02, 0x4a
	.zero		1
	.zero		1


	//----- nvinfo : EIATTR_EXIT_INSTR_OFFSETS
	.align		4
        /*0108*/ 	.byte	0x04, 0x1c
        /*010a*/ 	.short	(.L_39 - .L_38)


	//   ....[0]....
.L_38:
        /*010c*/ 	.word	0x00000130


	//   ....[1]....
        /*0110*/ 	.word	0x00000190


	//   ....[2]....
        /*0114*/ 	.word	0x000003c0


	//   ....[3]....
        /*0118*/ 	.word	0x00000590


	//   ....[4]....
        /*011c*/ 	.word	0x00000780


	//----- nvinfo : EIATTR_CRS_STACK_SIZE
	.align		4
.L_39:
        /*0120*/ 	.byte	0x04, 0x1e
        /*0122*/ 	.short	(.L_41 - .L_40)
.L_40:
        /*0124*/ 	.word	0x00000000


	//----- nvinfo : EIATTR_CBANK_PARAM_SIZE
	.align		4
.L_41:
        /*0128*/ 	.byte	0x03, 0x19
        /*012a*/ 	.short	0x005c


	//----- nvinfo : EIATTR_PARAM_CBANK
	.align		4
        /*012c*/ 	.byte	0x04, 0x0a
        /*012e*/ 	.short	(.L_43 - .L_42)
	.align		4
.L_42:
        /*0130*/ 	.word	index@(.nv.constant0._Z21propagation_algo_cudaiPfPsS_S_PKfS_S2_ffiifff)
        /*0134*/ 	.short	0x0380
        /*0136*/ 	.short	0x005c


	//----- nvinfo : EIATTR_SW_WAR
	.align		4
.L_43:
        /*0138*/ 	.byte	0x04, 0x36
        /*013a*/ 	.short	(.L_45 - .L_44)
.L_44:
        /*013c*/ 	.word	0x00000008
.L_45:


//--------------------- .nv.callgraph             --------------------------
	.section	.nv.callgraph,"",@"SHT_CUDA_CALLGRAPH"
	.align	4
	.sectionentsize	8
	.align		4
        /*0000*/ 	.word	0x00000000
	.align		4
        /*0004*/ 	.word	0xffffffff
	.align		4
        /*0008*/ 	.word	0x00000000
	.align		4
        /*000c*/ 	.word	0xfffffffe
	.align		4
        /*0010*/ 	.word	0x00000000
	.align		4
        /*0014*/ 	.word	0xfffffffd
	.align		4
        /*0018*/ 	.word	0x00000000
	.align		4
        /*001c*/ 	.word	0xfffffffc


//--------------------- .text._Z21propagation_algo_cudaiPfPsS_S_PKfS_S2_ffiifff --------------------------
	.section	.text._Z21propagation_algo_cudaiPfPsS_S_PKfS_S2_ffiifff,"ax",@progbits
	.align	128
        .global         _Z21propagation_algo_cudaiPfPsS_S_PKfS_S2_ffiifff
        .type           _Z21propagation_algo_cudaiPfPsS_S_PKfS_S2_ffiifff,@function
        .size           _Z21propagation_algo_cudaiPfPsS_S_PKfS_S2_ffiifff,(.L_x_7 - _Z21propagation_algo_cudaiPfPsS_S_PKfS_S2_ffiifff)
        .other          _Z21propagation_algo_cudaiPfPsS_S_PKfS_S2_ffiifff,@"STO_CUDA_ENTRY STV_DEFAULT"
_Z21propagation_algo_cudaiPfPsS_S_PKfS_S2_ffiifff:
.text._Z21propagation_algo_cudaiPfPsS_S_PKfS_S2_ffiifff:
[----:B------:R-:W-:Y:S01]  /*0000*/  LDC R1, c[0x0][0x37c] ;  /* 0x0000df00ff017b82 */ /* 0x000fe20000000800 */
[----:B------:R-:W0:Y:S07]  /*0010*/  S2R R3, SR_TID.X ;  /* 0x0000000000037919 */ /* 0x000e2e0000002100 */
[----:B------:R-:W0:Y:S01]  /*0020*/  LDC R6, c[0x0][0x360] ;  /* 0x0000d800ff067b82 */ /* 0x000e220000000800 */
[----:B------:R-:W1:Y:S01]  /*0030*/  LDCU UR6, c[0x0][0x3c8] ;  /* 0x00007900ff0677ac */ /* 0x000e620008000800 */
[----:B------:R-:W2:Y:S06]  /*0040*/  S2R R5, SR_TID.Y ;  /* 0x0000000000057919 */ /* 0x000eac0000002200 */
[----:B------:R-:W0:Y:S08]  /*0050*/  S2UR UR4, SR_CTAID.X ;  /* 0x00000000000479c3 */ /* 0x000e300000002500 */
[----:B------:R-:W2:Y:S08]  /*0060*/  S2UR UR5, SR_CTAID.Y ;  /* 0x00000000000579c3 */ /* 0x000eb00000002600 */
[----:B------:R-:W2:Y:S08]  /*0070*/  LDC R2, c[0x0][0x364] ;  /* 0x0000d900ff027b82 */ /* 0x000eb00000000800 */
[----:B------:R-:W3:Y:S01]  /*0080*/  LDC R7, c[0x0][0x380] ;  /* 0x0000e000ff077b82 */ /* 0x000ee20000000800 */
[----:B0-----:R-:W-:-:S02]  /*0090*/  IMAD R6, R6, UR4, R3 ;  /* 0x0000000406067c24 */ /* 0x001fc4000f8e0203 */
[----:B--2---:R-:W-:-:S04]  /*00a0*/  IMAD R2, R2, UR5, R5 ;  /* 0x0000000502027c24 */ /* 0x004fc8000f8e0205 */
[CC--:B---3--:R-:W-:Y:S02]  /*00b0*/  IMAD R0, R2.reuse, R7.reuse, R6 ;  /* 0x0000000702007224 */ /* 0x0c8fe400078e0206 */
[----:B------:R-:W-:-:S03]  /*00c0*/  IMAD R3, R2, R7, -R7 ;  /* 0x0000000702037224 */ /* 0x000fc600078e0a07 */
[C---:B------:R-:W-:Y:S02]  /*00d0*/  IADD3 R5, PT, PT, R0.reuse, R7, RZ ;  /* 0x0000000700057210 */ /* 0x040fe40007ffe0ff */
[C---:B-1----:R-:W-:Y:S02]  /*00e0*/  ISETP.GT.AND P0, PT, R0.reuse, UR6, PT ;  /* 0x0000000600007c0c */ /* 0x042fe4000bf04270 */
[----:B------:R-:W-:Y:S02]  /*00f0*/  VIADDMNMX R2, R0, 0x1, R5, PT ;  /* 0x0000000100027846 */ /* 0x000fe40003800105 */
[----:B------:R-:W-:Y:S02]  /*0100*/  IADD3 R6, PT, PT, R6, R3, RZ ;  /* 0x0000000306067210 */ /* 0x000fe40007ffe0ff */
[----:B------:R-:W-:-:S04]  /*0110*/  ISETP.LT.OR P0, PT, R2, UR6, !P0 ;  /* 0x0000000602007c0c */ /* 0x000fc8000c701670 */
[----:B------:R-:W-:-:S13]  /*0120*/  ISETP.LT.OR P0, PT, R6, UR6, P0 ;  /* 0x0000000606007c0c */ /* 0x000fda0008701670 */
[----:B------:R-:W-:Y:S05]  /*0130*/  @P0 EXIT ;  /* 0x000000000000094d */ /* 0x000fea0003800000 */
[----:B------:R-:W0:Y:S01]  /*0140*/  LDCU UR4, c[0x0][0x3cc] ;  /* 0x00007980ff0477ac */ /* 0x000e220008000800 */
[----:B------:R-:W-:-:S04]  /*0150*/  VIMNMX R5, PT, PT, R6, R5, !PT ;  /* 0x0000000506057248 */ /* 0x000fc80007fe0100 */
[C---:B------:R-:W-:Y:S02]  /*0160*/  VIADDMNMX R5, R0.reuse, 0xffffffff, R5, !PT ;  /* 0xffffffff00057846 */ /* 0x040fe40007800105 */
[----:B0-----:R-:W-:-:S04]  /*0170*/  ISETP.GE.AND P0, PT, R0, UR4, PT ;  /* 0x0000000400007c0c */ /* 0x001fc8000bf06270 */
[----:B------:R-:W-:-:S13]  /*0180*/  ISETP.GT.OR P0, PT, R5, UR4, P0 ;  /* 0x0000000405007c0c */ /* 0x000fda0008704670 */
[----:B------:R-:W-:Y:S05]  /*0190*/  @P0 EXIT ;  /* 0x000000000000094d */ /* 0x000fea0003800000 */
[----:B------:R-:W0:Y:S01]  /*01a0*/  LDC.64 R8, c[0x0][0x390] ;  /* 0x0000e400ff087b82 */ /* 0x000e220000000a00 */
[----:B------:R-:W1:Y:S07]  /*01b0*/  LDCU.64 UR4, c[0x0][0x358] ;  /* 0x00006b00ff0477ac */ /* 0x000e6e0008000a00 */
[----:B------:R-:W2:Y:S08]  /*01c0*/  LDC.64 R12, c[0x0][0x3b8] ;  /* 0x0000ee00ff0c7b82 */ /* 0x000eb00000000a00 */
[----:B------:R-:W3:Y:S01]  /*01d0*/  LDC.64 R2, c[0x0][0x3a0] ;  /* 0x0000e800ff027b82 */ /* 0x000ee20000000a00 */
[----:B0-----:R-:W-:-:S05]  /*01e0*/  IMAD.WIDE R4, R0, 0x2, R8 ;  /* 0x0000000200047825 */ /* 0x001fca00078e0208 */
[----:B-1----:R-:W4:Y:S01]  /*01f0*/  LDG.E.U16 R10, desc[UR4][R4.64] ;  /* 0x00000004040a7981 */ /* 0x002f22000c1e1500 */
[----:B--2---:R-:W-:-:S06]  /*0200*/  IMAD.WIDE R12, R0, 0x4, R12 ;  /* 0x00000004000c7825 */ /* 0x004fcc00078e020c */
[----:B------:R0:W5:Y:S01]  /*0210*/  LDG.E R12, desc[UR4][R12.64] ;  /* 0x000000040c0c7981 */ /* 0x000162000c1e1900 */
[----:B------:R-:W1:Y:S01]  /*0220*/  LDCU UR6, c[0x0][0x3c4] ;  /* 0x00007880ff0677ac */ /* 0x000e620008000800 */
[----:B------:R-:W-:Y:S01]  /*0230*/  BSSY.RECONVERGENT B0, `(.L_x_0) ;  /* 0x000001a000007945 */ /* 0x000fe20003800200 */
[----:B---3--:R-:W-:Y:S01]  /*0240*/  IMAD.WIDE R2, R0, 0x4, R2 ;  /* 0x0000000400027825 */ /* 0x008fe200078e0202 */
[----:B----4-:R-:W-:-:S04]  /*0250*/  PRMT R10, R10, 0x9910, RZ ;  /* 0x000099100a0a7816 */ /* 0x010fc800000000ff */
[----:B------:R-:W-:Y:S02]  /*0260*/  ISETP.NE.AND P0, PT, R10, 0x1, PT ;  /* 0x000000010a00780c */ /* 0x000fe40003f05270 */
[----:B-1----:R-:W-:-:S11]  /*0270*/  MOV R10, UR6 ;  /* 0x00000006000a7c02 */ /* 0x002fd60008000f00 */
[----:B0-----:R-:W-:Y:S05]  /*0280*/  @P0 BRA `(.L_x_1) ;  /* 0x0000000000500947 */ /* 0x001fea0003800000 */
[----:B------:R-:W2:Y:S01]  /*0290*/  LDG.E R11, desc[UR4][R2.64] ;  /* 0x00000004020b7981 */ /* 0x000ea2000c1e1900 */
[----:B------:R-:W2:Y:S02]  /*02a0*/  LDCU UR6, c[0x0][0x3d0] ;  /* 0x00007a00ff0677ac */ /* 0x000ea40008000800 */
[----:B--2---:R-:W-:-:S13]  /*02b0*/  FSETP.GT.AND P0, PT, R11, UR6, PT ;  /* 0x000000060b007c0b */ /* 0x004fda000bf04000 */
[----:B------:R-:W-:Y:S05]  /*02c0*/  @!P0 BRA `(.L_x_1) ;  /* 0x0000000000408947 */ /* 0x000fea0003800000 */
[----:B------:R-:W0:Y:S01]  /*02d0*/  LDC.64 R6, c[0x0][0x388] ;  /* 0x0000e200ff067b82 */ /* 0x000e220000000a00 */
[----:B-----5:R-:W-:Y:S01]  /*02e0*/  HFMA2 R12, -RZ, RZ, 0, 1.1920928955078125e-07 ;  /* 0x00000002ff0c7431 */ /* 0x020fe200000001ff */
[----:B------:R-:W-:-:S06]  /*02f0*/  MOV R15, 0x42800000 ;  /* 0x42800000000f7802 */ /* 0x000fcc0000000f00 */
[----:B------:R-:W1:Y:S08]  /*0300*/  LDC.64 R8, c[0x0][0x398] ;  /* 0x0000e600ff087b82 */ /* 0x000e700000000a00 */
[----:B------:R-:W2:Y:S08]  /*0310*/  LDC.64 R10, c[0x0][0x3b0] ;  /* 0x0000ec00ff0a7b82 */ /* 0x000eb00000000a00 */
[----:B------:R-:W3:Y:S01]  /*0320*/  LDC R13, c[0x0][0x3d4] ;  /* 0x0000f500ff0d7b82 */ /* 0x000ee20000000800 */
[----:B0-----:R-:W-:-:S07]  /*0330*/  IMAD.WIDE R6, R0, 0x4, R6 ;  /* 0x0000000400067825 */ /* 0x001fce00078e0206 */
[----:B------:R-:W0:Y:S01]  /*0340*/  LDC R17, c[0x0][0x3d8] ;  /* 0x0000f600ff117b82 */ /* 0x000e220000000800 */
[----:B-1----:R-:W-:-:S04]  /*0350*/  IMAD.WIDE R8, R0, 0x4, R8 ;  /* 0x0000000400087825 */ /* 0x002fc800078e0208 */
[----:B--2---:R-:W-:Y:S01]  /*0360*/  IMAD.WIDE R10, R0, 0x4, R10 ;  /* 0x00000004000a7825 */ /* 0x004fe200078e020a */
[----:B---3--:R-:W-:Y:S04]  /*0370*/  STG.E desc[UR4][R2.64], R13 ;  /* 0x0000000d02007986 */ /* 0x008fe8000c101904 */
[----:B------:R-:W-:Y:S04]  /*0380*/  STG.E desc[UR4][R6.64], RZ ;  /* 0x000000ff06007986 */ /* 0x000fe8000c101904 */
[----:B------:R-:W-:Y:S04]  /*0390*/  STG.E.U16 desc[UR4][R4.64], R12 ;  /* 0x0000000c04007986 */ /* 0x000fe8000c101504 */
[----:B------:R-:W-:Y:S04]  /*03a0*/  STG.E desc[UR4][R8.64], R15 ;  /* 0x0000000f08007986 */ /* 0x000fe8000c101904 */
[----:B0-----:R-:W-:Y:S01]  /*03b0*/  STG.E desc[UR4][R10.64], R17 ;  /* 0x000000110a007986 */ /* 0x001fe2000c101904 */
[----:B------:R-:W-:Y:S05]  /*03c0*/  EXIT ;  /* 0x000000000000794d */ /* 0x000fea0003800000 */
.L_x_1:
[----:B------:R-:W-:Y:S05]  /*03d0*/  BSYNC.RECONVERGENT B0 ;  /* 0x0000000000007941 */ /* 0x000fea0003800200 */
.L_x_0:
[----:B-----5:R-:W0:Y:S01]  /*03e0*/  F2I.TRUNC.NTZ R12, R12 ;  /* 0x0000000c000c7305 */ /* 0x020e22000020f100 */
[----:B------:R-:W1:Y:S01]  /*03f0*/  LDC.64 R4, c[0x0][0x388] ;  /* 0x0000e200ff047b82 */ /* 0x000e620000000a00 */
[----:B------:R-:W-:Y:S01]  /*0400*/  BSSY.RECONVERGENT B0, `(.L_x_2) ;  /* 0x000001e000007945 */ /* 0x000fe20003800200 */
[----:B0-----:R-:W-:Y:S01]  /*0410*/  ISETP.GE.AND P0, PT, R12, 0x1, PT ;  /* 0x000000010c00780c */ /* 0x001fe20003f06270 */
[----:B-1----:R-:W-:-:S12]  /*0420*/  IMAD.WIDE R4, R0, 0x4, R4 ;  /* 0x0000000400047825 */ /* 0x002fd800078e0204 */
[----:B------:R-:W-:Y:S05]  /*0430*/  @!P0 BRA `(.L_x_3) ;  /* 0x0000000000688947 */ /* 0x000fea0003800000 */
[----:B------:R-:W-:-:S05]  /*0440*/  IADD3 R11, PT, PT, R12, -0x1, RZ ;  /* 0xffffffff0c0b7810 */ /* 0x000fca0007ffe0ff */
[----:B------:R-:W-:-:S06]  /*0450*/  IMAD.WIDE.U32 R8, R11, 0x2, R8 ;  /* 0x000000020b087825 */ /* 0x000fcc00078e0008 */
[----:B------:R-:W2:Y:S01]  /*0460*/  LDG.E.U16 R8, desc[UR4][R8.64] ;  /* 0x0000000408087981 */ /* 0x000ea2000c1e1500 */
[----:B------:R-:W-:Y:S01]  /*0470*/  BSSY.RECONVERGENT B1, `(.L_x_4) ;  /* 0x0000013000017945 */ /* 0x000fe20003800200 */
[----:B--2---:R-:W-:-:S04]  /*0480*/  PRMT R11, R8, 0x9910, RZ ;  /* 0x00009910080b7816 */ /* 0x004fc800000000ff */
[----:B------:R-:W-:-:S13]  /*0490*/  ISETP.NE.AND P0, PT, R11, 0x2, PT ;  /* 0x000000020b00780c */ /* 0x000fda0003f05270 */
[----:B------:R-:W-:Y:S05]  /*04a0*/  @P0 BRA `(.L_x_5) ;  /* 0x00000000003c0947 */ /* 0x000fea0003800000 */
[----:B------:R-:W2:Y:S02]  /*04b0*/  LDG.E R8, desc[UR4][R4.64] ;  /* 0x0000000404087981 */ /* 0x000ea4000c1e1900 */
[----:B--2---:R-:W-:-:S13]  /*04c0*/  FSETP.GT.AND P0, PT, R8, RZ, PT ;  /* 0x000000ff0800720b */ /* 0x004fda0003f04000 */
[----:B------:R-:W-:Y:S05]  /*04d0*/  @!P0 BRA `(.L_x_5) ;  /* 0x0000000000308947 */ /* 0x000fea0003800000 */
[----:B------:R-:W0:Y:S01]  /*04e0*/  LDC.64 R6, c[0x0][0x3b0] ;  /* 0x0000ec00ff067b82 */ /* 0x000e220000000a00 */
[----:B------:R-:W-:-:S07]  /*04f0*/  HFMA2 R15, -RZ, RZ, 3.25, 0 ;  /* 0x42800000ff0f7431 */ /* 0x000fce00000001ff */
[----:B------:R-:W1:Y:S08]  /*0500*/  LDC.64 R8, c[0x0][0x398] ;  /* 0x0000e600ff087b82 */ /* 0x000e700000000a00 */
[----:B------:R-:W2:Y:S08]  /*0510*/  LDC R11, c[0x0][0x3d4] ;  /* 0x0000f500ff0b7b82 */ /* 0x000eb00000000800 */
[----:B------:R-:W3:Y:S01]  /*0520*/  LDC R13, c[0x0][0x3d8] ;  /* 0x0000f600ff0d7b82 */ /* 0x000ee20000000800 */
[----:B0-----:R-:W-:-:S04]  /*0530*/  IMAD.WIDE R6, R0, 0x4, R6 ;  /* 0x0000000400067825 */ /* 0x001fc800078e0206 */
[----:B-1----:R-:W-:Y:S01]  /*0540*/  IMAD.WIDE R8, R0, 0x4, R8 ;  /* 0x0000000400087825 */ /* 0x002fe200078e0208 */
[----:B--2---:R-:W-:Y:S04]  /*0550*/  STG.E desc[UR4][R2.64], R11 ;  /* 0x0000000b02007986 */ /* 0x004fe8000c101904 */
[----:B------:R-:W-:Y:S04]  /*0560*/  STG.E desc[UR4][R4.64], RZ ;  /* 0x000000ff04007986 */ /* 0x000fe8000c101904 */
[----:B---3--:R-:W-:Y:S04]  /*0570*/  STG.E desc[UR4][R6.64], R13 ;  /* 0x0000000d06007986 */ /* 0x008fe8000c101904 */
[----:B------:R-:W-:Y:S01]  /*0580*/  STG.E desc[UR4][R8.64], R15 ;  /* 0x0000000f08007986 */ /* 0x000fe2000c101904 */
[----:B------:R-:W-:Y:S05]  /*0590*/  EXIT ;  /* 0x000000000000794d */ /* 0x000fea0003800000 */
.L_x_5:
[----:B------:R-:W-:Y:S05]  /*05a0*/  BSYNC.RECONVERGENT B1 ;  /* 0x0000000000017941 */ /* 0x000fea0003800200 */
.L_x_4:
[----:B------:R-:W0:Y:S01]  /*05b0*/  LDC R10, c[0x0][0x3c4] ;  /* 0x0000f100ff0a7b82 */ /* 0x000e220000000800 */
[----:B------:R-:W-:-:S13]  /*05c0*/  ISETP.NE.AND P0, PT, R11, 0x1, PT ;  /* 0x000000010b00780c */ /* 0x000fda0003f05270 */
[----:B0-----:R-:W0:Y:S02]  /*05d0*/  @!P0 LDC R10, c[0x0][0x3c0] ;  /* 0x0000f000ff0a8b82 */ /* 0x001e240000000800 */
.L_x_3:
[----:B------:R-:W-:Y:S05]  /*05e0*/  BSYNC.RECONVERGENT B0 ;  /* 0x0000000000007941 */ /* 0x000fea0003800200 */
.L_x_2:
[----:B------:R-:W1:Y:S01]  /*05f0*/  LDC.64 R8, c[0x0][0x3a8] ;  /* 0x0000ea00ff087b82 */ /* 0x000e620000000a00 */
[----:B------:R-:W2:Y:S01]  /*0600*/  LDG.E R4, desc[UR4][R4.64] ;  /* 0x0000000404047981 */ /* 0x000ea2000c1e1900 */
[----:B-1----:R-:W-:-:S04]  /*0610*/  IMAD.WIDE R12, R6, 0x4, R8 ;  /* 0x00000004060c7825 */ /* 0x002fc800078e0208 */
[C---:B------:R-:W-:Y:S02]  /*0620*/  IMAD.WIDE R8, R0.reuse, 0x4, R8 ;  /* 0x0000000400087825 */ /* 0x040fe400078e0208 */
[----:B------:R-:W3:Y:S02]  /*0630*/  LDG.E R12, desc[UR4][R12.64] ;  /* 0x000000040c0c7981 */ /* 0x000ee4000c1e1900 */
[----:B------:R-:W-:Y:S02]  /*0640*/  IMAD.WIDE R14, R7, 0x4, R8 ;  /* 0x00000004070e7825 */ /* 0x000fe400078e0208 */
[----:B------:R-:W3:Y:S01]  /*0650*/  LDG.E R11, desc[UR4][R8.64] ;  /* 0x00000004080b7981 */ /* 0x000ee2000c1e1900 */
[----:B------:R-:W1:Y:S03]  /*0660*/  LDC.64 R6, c[0x0][0x3b0] ;  /* 0x0000ec00ff067b82 */ /* 0x000e660000000a00 */
[----:B------:R-:W4:Y:S04]  /*0670*/  LDG.E R18, desc[UR4][R8.64+-0x4] ;  /* 0xfffffc0408127981 */ /* 0x000f28000c1e1900 */
[----:B------:R-:W5:Y:S04]  /*0680*/  LDG.E R14, desc[UR4][R14.64] ;  /* 0x000000040e0e7981 */ /* 0x000f68000c1e1900 */
[----:B------:R-:W2:Y:S01]  /*0690*/  LDG.E R20, desc[UR4][R8.64+0x4] ;  /* 0x0000040408147981 */ /* 0x000ea2000c1e1900 */
[----:B-1----:R-:W-:-:S04]  /*06a0*/  IMAD.WIDE R6, R0, 0x4, R6 ;  /* 0x0000000400067825 */ /* 0x002fc800078e0206 */
[----:B---3--:R-:W-:-:S04]  /*06b0*/  FADD R16, -R11, R12 ;  /* 0x0000000c0b107221 */ /* 0x008fc80000000100 */
[----:B0-----:R-:W-:Y:S01]  /*06c0*/  FFMA R17, R16, R10, R11 ;  /* 0x0000000a10117223 */ /* 0x001fe2000000000b */
[C---:B-----5:R-:W-:Y:S01]  /*06d0*/  FADD R16, -R11.reuse, R14 ;  /* 0x0000000e0b107221 */ /* 0x060fe20000000100 */
[----:B----4-:R-:W-:-:S03]  /*06e0*/  FADD R18, -R11, R18 ;  /* 0x000000120b127221 */ /* 0x010fc60000000100 */
[----:B------:R-:W-:Y:S01]  /*06f0*/  FFMA R17, R16, R10, R17 ;  /* 0x0000000a10117223 */ /* 0x000fe20000000011 */
[----:B--2---:R-:W-:-:S03]  /*0700*/  FADD R20, -R11, R20 ;  /* 0x000000140b147221 */ /* 0x004fc60000000100 */
[----:B------:R-:W-:-:S04]  /*0710*/  FFMA R17, R18, R10, R17 ;  /* 0x0000000a12117223 */ /* 0x000fc80000000011 */
[----:B------:R-:W-:-:S04]  /*0720*/  FFMA R17, R20, R10, R17 ;  /* 0x0000000a14117223 */ /* 0x000fc80000000011 */
[----:B------:R-:W-:-:S05]  /*0730*/  FADD R17, R17, R4 ;  /* 0x0000000411117221 */ /* 0x000fca0000000000 */
[----:B------:R-:W-:Y:S04]  /*0740*/  STG.E desc[UR4][R2.64], R17 ;  /* 0x0000001102007986 */ /* 0x000fe8000c101904 */
[----:B------:R-:W2:Y:S02]  /*0750*/  LDG.E R6, desc[UR4][R6.64] ;  /* 0x0000000406067981 */ /* 0x000ea4000c1e1900 */
[----:B--2---:R-:W-:-:S05]  /*0760*/  FMUL R5, R17, R6 ;  /* 0x0000000611057220 */ /* 0x004fca0000400000 */
[----:B------:R-:W-:Y:S01]  /*0770*/  STG.E desc[UR4][R2.64], R5 ;  /* 0x0000000502007986 */ /* 0x000fe2000c101904 */
[----:B------:R-:W-:Y:S05]  /*0780*/  EXIT ;  /* 0x000000000000794d */ /* 0x000fea0003800000 */
.L_x_6:
[----:B------:R-:W-:-:S00]  /*0790*/  BRA `(.L_x_6) ;  /* 0xfffffffc00fc7947 */ /* 0x000fc0000383ffff */
[----:B------:R-:W-:-:S00]  /*07a0*/  NOP ;  /* 0x0000000000007918 */ /* 0x000fc00000000000 */
        /* <DEDUP_REMOVED lines=13> */
.L_x_7:


//--------------------- .nv.shared.reserved.0     --------------------------
	.section	.nv.shared.reserved.0,"aw",@nobits
	.weak		__nv_reservedSMEM_offset_0_alias
	.size		__nv_reservedSMEM_offset_0_alias, 0, 64
	.other		__nv_reservedSMEM_offset_0_alias,@"STO_CUDA_RESERVED_SHARED STV_DEFAULT"
__nv_reservedSMEM_offset_0_alias:
	.zero		0
	.zero		64


//--------------------- .nv.constant0._Z21propagation_algo_cudaiPfPsS_S_PKfS_S2_ffiifff --------------------------
	.section	.nv.constant0._Z21propagation_algo_cudaiPfPsS_S_PKfS_S2_ffiifff,"a",@progbits
	.sectionflags	@""
	.align	4
.nv.constant0._Z21propagation_algo_cudaiPfPsS_S_PKfS_S2_ffiifff:
	.zero		988


//--------------------- SYMBOLS --------------------------

	.type		.nv.reservedSmem.offset0,@object
	.size		.nv.reservedSmem.offset0,0x4
